	.headerflags	@"EF_CUDA_TEXMODE_UNIFIED EF_CUDA_64BIT_ADDRESS EF_CUDA_SM86 EF_CUDA_VIRTUAL_SM(EF_CUDA_SM86)"
	.elftype	@"ET_EXEC"


//--------------------- .nv.info                  --------------------------
	.section	.nv.info,"",@"SHT_CUDA_INFO"
	.align	4


	//----- nvinfo : EIATTR_REGCOUNT
	.align		4
        /*0000*/ 	.byte	0x04, 0x2f
        /*0002*/ 	.short	(.L_1 - .L_0)
	.align		4
.L_0:
        /*0004*/ 	.word	index@(triton_bmm)
        /*0008*/ 	.word	0x00000028


	//----- nvinfo : EIATTR_MAX_STACK_SIZE
	.align		4
.L_1:
        /*000c*/ 	.byte	0x04, 0x23
        /*000e*/ 	.short	(.L_3 - .L_2)
	.align		4
.L_2:
        /*0010*/ 	.word	index@(triton_bmm)
        /*0014*/ 	.word	0x00000000


	//----- nvinfo : EIATTR_MIN_STACK_SIZE
	.align		4
.L_3:
        /*0018*/ 	.byte	0x04, 0x12
        /*001a*/ 	.short	(.L_5 - .L_4)
	.align		4
.L_4:
        /*001c*/ 	.word	index@(triton_bmm)
        /*0020*/ 	.word	0x00000000


	//----- nvinfo : EIATTR_FRAME_SIZE
	.align		4
.L_5:
        /*0024*/ 	.byte	0x04, 0x11
        /*0026*/ 	.short	(.L_7 - .L_6)
	.align		4
.L_6:
        /*0028*/ 	.word	index@(triton_bmm)
        /*002c*/ 	.word	0x00000000
.L_7:


//--------------------- .nv.info.triton_bmm       --------------------------
	.section	.nv.info.triton_bmm,"",@"SHT_CUDA_INFO"
	.align	4


	//----- nvinfo : EIATTR_CUDA_API_VERSION
	.align		4
        /*0000*/ 	.byte	0x04, 0x37
        /*0002*/ 	.short	(.L_9 - .L_8)
.L_8:
        /*0004*/ 	.word	0x0000007b


	//----- nvinfo : EIATTR_SW2861232_WAR
	.align		4
.L_9:
        /*0008*/ 	.byte	0x01, 0x35
	.zero		2


	//----- nvinfo : EIATTR_PARAM_CBANK
	.align		4
        /*000c*/ 	.byte	0x04, 0x0a
        /*000e*/ 	.short	(.L_11 - .L_10)
	.align		4
.L_10:
        /*0010*/ 	.word	index@(.nv.constant0.triton_bmm)
        /*0014*/ 	.short	0x0160
        /*0016*/ 	.short	0x0018


	//----- nvinfo : EIATTR_CBANK_PARAM_SIZE
	.align		4
.L_11:
        /*0018*/ 	.byte	0x03, 0x19
        /*001a*/ 	.short	0x0018


	//----- nvinfo : EIATTR_KPARAM_INFO
	.align		4
        /*001c*/ 	.byte	0x04, 0x17
        /*001e*/ 	.short	(.L_13 - .L_12)
.L_12:
        /*0020*/ 	.word	0x00000000
        /*0024*/ 	.short	0x0002
        /*0026*/ 	.short	0x0010
        /*0028*/ 	.byte	0x00, 0xf0, 0x21, 0x00


	//----- nvinfo : EIATTR_KPARAM_INFO
	.align		4
.L_13:
        /*002c*/ 	.byte	0x04, 0x17
        /*002e*/ 	.short	(.L_15 - .L_14)
.L_14:
        /*0030*/ 	.word	0x00000000
        /*0034*/ 	.short	0x0001
        /*0036*/ 	.short	0x0008
        /*0038*/ 	.byte	0x00, 0xf0, 0x21, 0x00


	//----- nvinfo : EIATTR_KPARAM_INFO
	.align		4
.L_15:
        /*003c*/ 	.byte	0x04, 0x17
        /*003e*/ 	.short	(.L_17 - .L_16)
.L_16:
        /*0040*/ 	.word	0x00000000
        /*0044*/ 	.short	0x0000
        /*0046*/ 	.short	0x0000
        /*0048*/ 	.byte	0x00, 0xf0, 0x21, 0x00


	//----- nvinfo : EIATTR_MAXREG_COUNT
	.align		4
.L_17:
        /*004c*/ 	.byte	0x03, 0x1b
        /*004e*/ 	.short	0x00ff


	//----- nvinfo : EIATTR_EXIT_INSTR_OFFSETS
	.align		4
        /*0050*/ 	.byte	0x04, 0x1c
        /*0052*/ 	.short	(.L_19 - .L_18)


	//   ....[0]....
.L_18:
        /*0054*/ 	.word	0x000011c0


	//   ....[1]....
        /*0058*/ 	.word	0x000011f0


	//----- nvinfo : EIATTR_MAX_THREADS
	.align		4
.L_19:
        /*005c*/ 	.byte	0x04, 0x05
        /*005e*/ 	.short	(.L_21 - .L_20)
.L_20:
        /*0060*/ 	.word	0x00000080
        /*0064*/ 	.word	0x00000001
        /*0068*/ 	.word	0x00000001
.L_21:


//--------------------- .nv.rel.action            --------------------------
	.section	.nv.rel.action,"",@"SHT_CUDA_RELOCINFO"
	.align	8
	.sectionentsize	8
        /*0000*/ 	.byte	0x73, 0x00, 0x00, 0x00, 0x00, 0x00, 0x00, 0x00, 0x00, 0x00, 0x00, 0x11, 0x25, 0x00, 0x05, 0x36


//--------------------- .nv.constant0.triton_bmm  --------------------------
	.section	.nv.constant0.triton_bmm,"a",@progbits
	.align	4
.nv.constant0.triton_bmm:
	.zero		376


//--------------------- .text.triton_bmm          --------------------------
	.section	.text.triton_bmm,"ax",@progbits
	.sectionflags	@"SHF_BARRIERS=1"
	.sectioninfo	@"SHI_REGISTERS=40"
	.align	128
        .global         triton_bmm
        .type           triton_bmm,@function
        .size           triton_bmm,(.L_x_1 - triton_bmm)
        .other          triton_bmm,@"STO_CUDA_ENTRY STV_DEFAULT"
triton_bmm:
.text.triton_bmm:
[----:B------:R-:W-:-:S02]  /*0000*/  MOV R1, c[0x0][0x28] ;  /* 0x00000a0000017a02 */ /* 0x000fc40000000f00 */
[----:B------:R-:W0:Y:S01]  /*0010*/  S2R R3, SR_CTAID.X ;  /* 0x0000000000037919 */ /* 0x000e220000002500 */
[----:B------:R-:W-:Y:S01]  /*0020*/  MOV R24, RZ ;  /* 0x000000ff00187202 */ /* 0x000fe20000000f00 */
[----:B------:R-:W-:Y:S01]  /*0030*/  ULDC.64 UR4, c[0x0][0x118] ;  /* 0x0000460000047ab9 */ /* 0x000fe20000000a00 */
[----:B------:R-:W-:Y:S01]  /*0040*/  MOV R13, 0x4 ;  /* 0x00000004000d7802 */ /* 0x000fe20000000f00 */
[----:B------:R-:W1:Y:S01]  /*0050*/  S2R R33, SR_TID.X ;  /* 0x0000000000217919 */ /* 0x000e620000002100 */
[----:B0-----:R-:W-:-:S04]  /*0060*/  SHF.R.S32.HI R0, RZ, 0x1f, R3 ;  /* 0x0000001fff007819 */ /* 0x001fc80000011403 */
[-C--:B------:R-:W-:Y:S02]  /*0070*/  LEA.HI R0, R0, R3.reuse, RZ, 0x3 ;  /* 0x0000000300007211 */ /* 0x080fe400078f18ff */
[----:B-1----:R-:W-:Y:S02]  /*0080*/  SHF.R.U32.HI R12, RZ, 0x5, R33 ;  /* 0x00000005ff0c7819 */ /* 0x002fe40000011621 */
[----:B------:R-:W-:Y:S02]  /*0090*/  LOP3.LUT R32, R0, 0xfffffff8, RZ, 0xc0, !PT ;  /* 0xfffffff800207812 */ /* 0x000fe400078ec0ff */
[----:B------:R-:W-:Y:S02]  /*00a0*/  SGXT.U32 R12, R12, 0x2 ;  /* 0x000000020c0c781a */ /* 0x000fe40000000000 */
[C---:B------:R-:W-:Y:S02]  /*00b0*/  IADD3 R0, -R32.reuse, 0x1, RZ ;  /* 0x0000000120007810 */ /* 0x040fe40007ffe1ff */
[----:B------:R-:W-:-:S02]  /*00c0*/  IADD3 R5, -R32, R3, RZ ;  /* 0x0000000320057210 */ /* 0x000fc40007ffe1ff */
[----:B------:R-:W-:Y:S02]  /*00d0*/  IMNMX R0, R0, 0x8, PT ;  /* 0x0000000800007817 */ /* 0x000fe40003800200 */
[----:B------:R-:W-:Y:S02]  /*00e0*/  IABS R9, R5 ;  /* 0x0000000500097213 */ /* 0x000fe40000000000 */
[-C--:B------:R-:W-:Y:S02]  /*00f0*/  IABS R2, R0.reuse ;  /* 0x0000000000027213 */ /* 0x080fe40000000000 */
[-C--:B------:R-:W-:Y:S02]  /*0100*/  IABS R6, R0.reuse ;  /* 0x0000000000067213 */ /* 0x080fe40000000000 */
[----:B------:R-:W0:Y:S01]  /*0110*/  I2F.RP R4, R2 ;  /* 0x0000000200047306 */ /* 0x000e220000209400 */
[----:B------:R-:W-:Y:S02]  /*0120*/  LOP3.LUT R5, R5, R0, RZ, 0x3c, !PT ;  /* 0x0000000005057212 */ /* 0x000fe400078e3cff */
[----:B------:R-:W-:-:S02]  /*0130*/  IADD3 R31, RZ, -R6, RZ ;  /* 0x80000006ff1f7210 */ /* 0x000fc40007ffe0ff */
[----:B------:R-:W-:Y:S02]  /*0140*/  ISETP.GE.AND P2, PT, R5, RZ, PT ;  /* 0x000000ff0500720c */ /* 0x000fe40003f46270 */
[----:B------:R-:W-:Y:S02]  /*0150*/  SHF.L.U32 R5, R33, 0x1, RZ ;  /* 0x0000000121057819 */ /* 0x000fe400000006ff */
[----:B------:R-:W-:Y:S02]  /*0160*/  LOP3.LUT R30, RZ, R0, RZ, 0x33, !PT ;  /* 0x00000000ff1e7212 */ /* 0x000fe400078e33ff */
[C---:B------:R-:W-:Y:S02]  /*0170*/  LOP3.LUT R27, R5.reuse, 0x3e, RZ, 0xc0, !PT ;  /* 0x0000003e051b7812 */ /* 0x040fe400078ec0ff */
[----:B------:R-:W-:Y:S01]  /*0180*/  LOP3.LUT R5, R5, 0xe, RZ, 0xc0, !PT ;  /* 0x0000000e05057812 */ /* 0x000fe200078ec0ff */
[----:B0-----:R-:W0:Y:S02]  /*0190*/  MUFU.RCP R4, R4 ;  /* 0x0000000400047308 */ /* 0x001e240000001000 */
[----:B0-----:R-:W-:-:S06]  /*01a0*/  IADD3 R25, R4, 0xffffffe, RZ ;  /* 0x0ffffffe04197810 */ /* 0x001fcc0007ffe0ff */
[----:B------:R-:W0:Y:S02]  /*01b0*/  F2I.FTZ.U32.TRUNC.NTZ R25, R25 ;  /* 0x0000001900197305 */ /* 0x000e24000021f000 */
[----:B0-----:R-:W-:-:S05]  /*01c0*/  IADD3 R7, RZ, -R25, RZ ;  /* 0x80000019ff077210 */ /* 0x001fca0007ffe0ff */
[----:B------:R-:W-:-:S04]  /*01d0*/  IMAD R7, R7, R2, RZ ;  /* 0x0000000207077224 */ /* 0x000fc800078e02ff */
[----:B------:R-:W-:-:S06]  /*01e0*/  IMAD.HI.U32 R24, R25, R7, R24 ;  /* 0x0000000719187227 */ /* 0x000fcc00078e0018 */
[----:B------:R-:W-:-:S04]  /*01f0*/  IMAD.HI.U32 R4, R24, R9, RZ ;  /* 0x0000000918047227 */ /* 0x000fc800078e00ff */
[----:B------:R-:W-:-:S05]  /*0200*/  IMAD R7, R4, R31, R9 ;  /* 0x0000001f04077224 */ /* 0x000fca00078e0209 */
[----:B------:R-:W-:-:S13]  /*0210*/  ISETP.GT.U32.AND P1, PT, R2, R7, PT ;  /* 0x000000070200720c */ /* 0x000fda0003f24070 */
[-C--:B------:R-:W-:Y:S02]  /*0220*/  @!P1 IADD3 R7, R7, -R2.reuse, RZ ;  /* 0x8000000207079210 */ /* 0x080fe40007ffe0ff */
[----:B------:R-:W-:Y:S02]  /*0230*/  @!P1 IADD3 R4, R4, 0x1, RZ ;  /* 0x0000000104049810 */ /* 0x000fe40007ffe0ff */
[----:B------:R-:W-:-:S13]  /*0240*/  ISETP.GE.U32.AND P0, PT, R7, R2, PT ;  /* 0x000000020700720c */ /* 0x000fda0003f06070 */
[----:B------:R-:W-:Y:S02]  /*0250*/  @P0 IADD3 R4, R4, 0x1, RZ ;  /* 0x0000000104040810 */ /* 0x000fe40007ffe0ff */
[----:B------:R-:W-:Y:S02]  /*0260*/  ISETP.NE.AND P0, PT, R0, RZ, PT ;  /* 0x000000ff0000720c */ /* 0x000fe40003f05270 */
[----:B------:R-:W-:Y:S01]  /*0270*/  @!P2 IADD3 R4, -R4, RZ, RZ ;  /* 0x000000ff0404a210 */ /* 0x000fe20007ffe1ff */
[----:B------:R-:W0:Y:S03]  /*0280*/  S2R R0, SR_CTAID.Y ;  /* 0x0000000000007919 */ /* 0x000e260000002600 */
[----:B------:R-:W-:-:S04]  /*0290*/  SEL R26, R30, R4, !P0 ;  /* 0x000000041e1a7207 */ /* 0x000fc80004000000 */
[----:B------:R-:W-:-:S05]  /*02a0*/  LEA R26, R26, R27, 0x6 ;  /* 0x0000001b1a1a7211 */ /* 0x000fca00078e30ff */
[----:B------:R-:W-:-:S05]  /*02b0*/  IMAD.HI R4, R26, 0x51eb851f, RZ ;  /* 0x51eb851f1a047827 */ /* 0x000fca00078e02ff */
[----:B------:R-:W-:-:S04]  /*02c0*/  SHF.R.U32.HI R7, RZ, 0x1f, R4 ;  /* 0x0000001fff077819 */ /* 0x000fc80000011604 */
[----:B------:R-:W-:Y:S02]  /*02d0*/  LEA.HI.SX32 R7, R4, R7, 0x1c ;  /* 0x0000000704077211 */ /* 0x000fe400078fe2ff */
[----:B0-----:R-:W-:-:S03]  /*02e0*/  LEA R5, R0, R5, 0x4 ;  /* 0x0000000500057211 */ /* 0x001fc600078e20ff */
[----:B------:R-:W-:Y:S02]  /*02f0*/  IMAD R7, R7, -0x32, R26 ;  /* 0xffffffce07077824 */ /* 0x000fe400078e021a */
[----:B------:R-:W-:-:S04]  /*0300*/  IMAD.WIDE R4, R5, R13, c[0x0][0x160] ;  /* 0x0000580005047625 */ /* 0x000fc800078e020d */
[----:B------:R-:W-:Y:S02]  /*0310*/  IMAD R7, R0, 0x320, R7 ;  /* 0x0000032000077824 */ /* 0x000fe400078e0207 */
[----:B------:R-:W2:Y:S02]  /*0320*/  LDG.E.64 R4, [R4.64] ;  /* 0x0000000404047981 */ /* 0x000ea4000c1e1b00 */
[----:B------:R-:W-:-:S04]  /*0330*/  IMAD R7, R12, 0x32, R7 ;  /* 0x000000320c077824 */ /* 0x000fc800078e0207 */
[CC--:B------:R-:W-:Y:S01]  /*0340*/  IMAD.WIDE R8, R7.reuse, R13.reuse, c[0x0][0x168] ;  /* 0x00005a0007087625 */ /* 0x0c0fe200078e020d */
[C---:B------:R-:W-:Y:S02]  /*0350*/  IADD3 R34, R7.reuse, 0xc8, RZ ;  /* 0x000000c807227810 */ /* 0x040fe40007ffe0ff */
[C---:B------:R-:W-:Y:S02]  /*0360*/  IADD3 R10, R7.reuse, 0x190, RZ ;  /* 0x00000190070a7810 */ /* 0x040fe40007ffe0ff */
[----:B------:R-:W-:Y:S01]  /*0370*/  IADD3 R6, R7, 0x258, RZ ;  /* 0x0000025807067810 */ /* 0x000fe20007ffe0ff */
[-C--:B------:R-:W-:Y:S01]  /*0380*/  IMAD.WIDE R34, R34, R13.reuse, c[0x0][0x168] ;  /* 0x00005a0022227625 */ /* 0x080fe200078e020d */
[----:B------:R-:W3:Y:S03]  /*0390*/  LDG.E.64 R8, [R8.64] ;  /* 0x0000000408087981 */ /* 0x000ee6000c1e1b00 */
[----:B------:R-:W-:-:S02]  /*03a0*/  IMAD.WIDE R10, R10, R13, c[0x0][0x168] ;  /* 0x00005a000a0a7625 */ /* 0x000fc400078e020d */
[----:B------:R-:W4:Y:S02]  /*03b0*/  LDG.E.64 R34, [R34.64] ;  /* 0x0000000422227981 */ /* 0x000f24000c1e1b00 */
[----:B------:R-:W-:Y:S02]  /*03c0*/  IMAD.WIDE R6, R6, R13, c[0x0][0x168] ;  /* 0x00005a0006067625 */ /* 0x000fe400078e020d */
[----:B------:R-:W5:Y:S04]  /*03d0*/  LDG.E.64 R10, [R10.64] ;  /* 0x000000040a0a7981 */ /* 0x000f68000c1e1b00 */
[----:B------:R0:W5:Y:S01]  /*03e0*/  LDG.E.64 R36, [R6.64] ;  /* 0x0000000406247981 */ /* 0x000162000c1e1b00 */
[----:B------:R-:W-:Y:S02]  /*03f0*/  SHF.L.U32 R13, R33, 0x3, RZ ;  /* 0x00000003210d7819 */ /* 0x000fe400000006ff */
[----:B------:R-:W-:-:S02]  /*0400*/  SHF.L.U32 R16, R27, 0x2, RZ ;  /* 0x000000021b107819 */ /* 0x000fc400000006ff */
[----:B------:R-:W-:Y:S02]  /*0410*/  LOP3.LUT R25, R13, 0x3f8, RZ, 0xc0, !PT ;  /* 0x000003f80d197812 */ /* 0x000fe400078ec0ff */
[C---:B------:R-:W-:Y:S02]  /*0420*/  LOP3.LUT R13, R12.reuse, 0x4, RZ, 0xfc, !PT ;  /* 0x000000040c0d7812 */ /* 0x040fe400078efcff */
[C---:B------:R-:W-:Y:S02]  /*0430*/  LOP3.LUT R14, R12.reuse, 0x8, RZ, 0xfc, !PT ;  /* 0x000000080c0e7812 */ /* 0x040fe400078efcff */
[C---:B------:R-:W-:Y:S02]  /*0440*/  LOP3.LUT R15, R12.reuse, 0xc, RZ, 0xfc, !PT ;  /* 0x0000000c0c0f7812 */ /* 0x040fe400078efcff */
[-C--:B0-----:R-:W-:Y:S02]  /*0450*/  LEA R6, R12, R16.reuse, 0x8 ;  /* 0x000000100c067211 */ /* 0x081fe400078e40ff */
[----:B------:R-:W-:-:S02]  /*0460*/  LEA R13, R13, R16, 0x8 ;  /* 0x000000100d0d7211 */ /* 0x000fc400078e40ff */
[-C--:B------:R-:W-:Y:S02]  /*0470*/  LEA R14, R14, R16.reuse, 0x8 ;  /* 0x000000100e0e7211 */ /* 0x080fe400078e40ff */
[----:B------:R-:W-:Y:S02]  /*0480*/  LEA R15, R15, R16, 0x8 ;  /* 0x000000100f0f7211 */ /* 0x000fe400078e40ff */
[----:B------:R-:W-:Y:S01]  /*0490*/  LOP3.LUT R33, R33, 0xe0, RZ, 0xc0, !PT ;  /* 0x000000e021217812 */ /* 0x000fe200078ec0ff */
[----:B--2---:R-:W-:Y:S04]  /*04a0*/  STS.64 [R25], R4 ;  /* 0x0000000419007388 */ /* 0x004fe80000000a00 */
[----:B---3--:R-:W-:Y:S04]  /*04b0*/  STS.64 [R6+0x400], R8 ;  /* 0x0004000806007388 */ /* 0x008fe80000000a00 */
[----:B----4-:R-:W-:Y:S04]  /*04c0*/  STS.64 [R13+0x400], R34 ;  /* 0x000400220d007388 */ /* 0x010fe80000000a00 */
[----:B-----5:R-:W-:Y:S04]  /*04d0*/  STS.64 [R14+0x400], R10 ;  /* 0x0004000a0e007388 */ /* 0x020fe80000000a00 */
[----:B------:R-:W-:Y:S04]  /*04e0*/  STS.64 [R15+0x400], R36 ;  /* 0x000400240f007388 */ /* 0x000fe80000000a00 */
[----:B------:R-:W-:Y:S06]  /*04f0*/  BAR.SYNC 0x0 ;  /* 0x0000000000007b1d */ /* 0x000fec0000000000 */
[----:B------:R-:W-:Y:S04]  /*0500*/  LDS.64 R20, [R27.X4+0x400] ;  /* 0x000400001b147984 */ /* 0x000fe80000004a00 */
[----:B------:R-:W0:Y:S04]  /*0510*/  LDS.128 R16, [R33.X4] ;  /* 0x0000000021107984 */ /* 0x000e280000004c00 */
[----:B------:R-:W1:Y:S04]  /*0520*/  LDS.64 R22, [R27.X4+0x500] ;  /* 0x000500001b167984 */ /* 0x000e680000004a00 */
[----:B------:R-:W2:Y:S04]  /*0530*/  LDS.128 R12, [R33.X4+0x40] ;  /* 0x00004000210c7984 */ /* 0x000ea80000004c00 */
[----:B------:R-:W3:Y:S04]  /*0540*/  LDS.64 R28, [R27.X4+0x600] ;  /* 0x000600001b1c7984 */ /* 0x000ee80000004a00 */
[----:B------:R-:W4:Y:S01]  /*0550*/  LDS.128 R4, [R33.X4+0x200] ;  /* 0x0002000021047984 */ /* 0x000f220000004c00 */
[----:B------:R-:W-:-:S03]  /*0560*/  IABS R25, R3 ;  /* 0x0000000300197213 */ /* 0x000fc60000000000 */
[----:B------:R-:W5:Y:S02]  /*0570*/  LDS.128 R8, [R33.X4+0x240] ;  /* 0x0002400021087984 */ /* 0x000f640000004c00 */
[----:B------:R-:W-:-:S04]  /*0580*/  IMAD.HI.U32 R24, R24, R25, RZ ;  /* 0x0000001918187227 */ /* 0x000fc800078e00ff */
[----:B------:R-:W-:Y:S02]  /*0590*/  IMAD R31, R24, R31, R25 ;  /* 0x0000001f181f7224 */ /* 0x000fe400078e0219 */
[----:B------:R-:W5:Y:S01]  /*05a0*/  LDS.64 R24, [R27.X4+0x700] ;  /* 0x000700001b187984 */ /* 0x000f620000004a00 */
[C---:B0-----:R-:W-:Y:S01]  /*05b0*/  FFMA R34, R16.reuse, R20, RZ ;  /* 0x0000001410227223 */ /* 0x041fe200000000ff */
[----:B------:R-:W-:-:S03]  /*05c0*/  FFMA R16, R16, R21, RZ ;  /* 0x0000001510107223 */ /* 0x000fc600000000ff */
[C---:B-1----:R-:W-:Y:S01]  /*05d0*/  FFMA R35, R17.reuse, R22, R34 ;  /* 0x0000001611237223 */ /* 0x042fe20000000022 */
[----:B------:R-:W-:Y:S01]  /*05e0*/  FFMA R16, R17, R23, R16 ;  /* 0x0000001711107223 */ /* 0x000fe20000000010 */
[C---:B--2---:R-:W-:Y:S01]  /*05f0*/  FFMA R34, R12.reuse, R20, RZ ;  /* 0x000000140c227223 */ /* 0x044fe200000000ff */
[----:B------:R-:W-:-:S03]  /*0600*/  FFMA R12, R12, R21, RZ ;  /* 0x000000150c0c7223 */ /* 0x000fc600000000ff */
[C---:B------:R-:W-:Y:S01]  /*0610*/  FFMA R17, R13.reuse, R22, R34 ;  /* 0x000000160d117223 */ /* 0x040fe20000000022 */
[----:B------:R-:W-:Y:S01]  /*0620*/  FFMA R34, R13, R23, R12 ;  /* 0x000000170d227223 */ /* 0x000fe2000000000c */
[C---:B---3--:R-:W-:Y:S01]  /*0630*/  FFMA R12, R18.reuse, R28, R35 ;  /* 0x0000001c120c7223 */ /* 0x048fe20000000023 */
[----:B------:R-:W-:Y:S01]  /*0640*/  FFMA R18, R18, R29, R16 ;  /* 0x0000001d12127223 */ /* 0x000fe20000000010 */
[C---:B----4-:R-:W-:Y:S01]  /*0650*/  FFMA R16, R4.reuse, R20, RZ ;  /* 0x0000001404107223 */ /* 0x050fe200000000ff */
[----:B------:R-:W-:Y:S01]  /*0660*/  FFMA R4, R4, R21, RZ ;  /* 0x0000001504047223 */ /* 0x000fe200000000ff */
[----:B------:R-:W-:Y:S02]  /*0670*/  FFMA R13, R14, R28, R17 ;  /* 0x0000001c0e0d7223 */ /* 0x000fe40000000011 */
[C---:B------:R-:W-:Y:S01]  /*0680*/  FFMA R17, R5.reuse, R22, R16 ;  /* 0x0000001605117223 */ /* 0x040fe20000000010 */
[C---:B-----5:R-:W-:Y:S01]  /*0690*/  FFMA R20, R8.reuse, R20, RZ ;  /* 0x0000001408147223 */ /* 0x060fe200000000ff */
[----:B------:R-:W-:Y:S01]  /*06a0*/  FFMA R16, R5, R23, R4 ;  /* 0x0000001705107223 */ /* 0x000fe20000000004 */
[----:B------:R-:W-:Y:S01]  /*06b0*/  FFMA R8, R8, R21, RZ ;  /* 0x0000001508087223 */ /* 0x000fe200000000ff */
[C---:B------:R-:W-:Y:S01]  /*06c0*/  FFMA R4, R6.reuse, R28, R17 ;  /* 0x0000001c06047223 */ /* 0x040fe20000000011 */
[C---:B------:R-:W-:Y:S01]  /*06d0*/  FFMA R5, R9.reuse, R22, R20 ;  /* 0x0000001609057223 */ /* 0x040fe20000000014 */
[----:B------:R-:W-:Y:S01]  /*06e0*/  FFMA R6, R6, R29, R16 ;  /* 0x0000001d06067223 */ /* 0x000fe20000000010 */
[----:B------:R-:W-:Y:S01]  /*06f0*/  FFMA R8, R9, R23, R8 ;  /* 0x0000001709087223 */ /* 0x000fe20000000008 */
[----:B------:R-:W-:Y:S01]  /*0700*/  FFMA R14, R14, R29, R34 ;  /* 0x0000001d0e0e7223 */ /* 0x000fe20000000022 */
[----:B------:R-:W-:Y:S01]  /*0710*/  LDS.64 R16, [R27.X4+0x800] ;  /* 0x000800001b107984 */ /* 0x000fe20000004a00 */
[----:B------:R-:W-:-:S03]  /*0720*/  FFMA R28, R10, R28, R5 ;  /* 0x0000001c0a1c7223 */ /* 0x000fc60000000005 */
[----:B------:R-:W0:Y:S01]  /*0730*/  LDS.128 R20, [R33.X4+0x10] ;  /* 0x0000100021147984 */ /* 0x000e220000004c00 */
[----:B------:R-:W-:Y:S01]  /*0740*/  FFMA R10, R10, R29, R8 ;  /* 0x0000001d0a0a7223 */ /* 0x000fe20000000008 */
[CC--:B------:R-:W-:Y:S01]  /*0750*/  FFMA R8, R19.reuse, R24.reuse, R12 ;  /* 0x0000001813087223 */ /* 0x0c0fe2000000000c */
[-C--:B------:R-:W-:Y:S01]  /*0760*/  FFMA R9, R19, R25.reuse, R18 ;  /* 0x0000001913097223 */ /* 0x080fe20000000012 */
[CC--:B------:R-:W-:Y:S01]  /*0770*/  FFMA R18, R15.reuse, R24.reuse, R13 ;  /* 0x000000180f127223 */ /* 0x0c0fe2000000000d */
[-C--:B------:R-:W-:Y:S02]  /*0780*/  FFMA R19, R15, R25.reuse, R14 ;  /* 0x000000190f137223 */ /* 0x080fe4000000000e */
[----:B------:R-:W1:Y:S01]  /*0790*/  LDS.128 R12, [R33.X4+0x50] ;  /* 0x00005000210c7984 */ /* 0x000e620000004c00 */
[CC--:B------:R-:W-:Y:S01]  /*07a0*/  FFMA R29, R7.reuse, R24.reuse, R4 ;  /* 0x00000018071d7223 */ /* 0x0c0fe20000000004 */
[-C--:B------:R-:W-:Y:S01]  /*07b0*/  FFMA R34, R7, R25.reuse, R6 ;  /* 0x0000001907227223 */ /* 0x080fe20000000006 */
[C---:B------:R-:W-:Y:S01]  /*07c0*/  FFMA R28, R11.reuse, R24, R28 ;  /* 0x000000180b1c7223 */ /* 0x040fe2000000001c */
[----:B------:R-:W-:Y:S01]  /*07d0*/  FFMA R25, R11, R25, R10 ;  /* 0x000000190b197223 */ /* 0x000fe2000000000a */
[----:B------:R-:W2:Y:S01]  /*07e0*/  LDS.128 R4, [R33.X4+0x210] ;  /* 0x0002100021047984 */ /* 0x000ea20000004c00 */
[C---:B0-----:R-:W-:Y:S01]  /*07f0*/  FFMA R24, R20.reuse, R16, R8 ;  /* 0x0000001014187223 */ /* 0x041fe20000000008 */
[----:B------:R-:W-:-:S02]  /*0800*/  FFMA R35, R20, R17, R9 ;  /* 0x0000001114237223 */ /* 0x000fc40000000009 */
[----:B------:R-:W0:Y:S01]  /*0810*/  LDS.128 R8, [R33.X4+0x250] ;  /* 0x0002500021087984 */ /* 0x000e220000004c00 */
[CC--:B-1----:R-:W-:Y:S01]  /*0820*/  FFMA R20, R12.reuse, R16.reuse, R18 ;  /* 0x000000100c147223 */ /* 0x0c2fe20000000012 */
[-C--:B------:R-:W-:Y:S02]  /*0830*/  FFMA R12, R12, R17.reuse, R19 ;  /* 0x000000110c0c7223 */ /* 0x080fe40000000013 */
[----:B------:R-:W1:Y:S01]  /*0840*/  LDS.64 R18, [R27.X4+0x900] ;  /* 0x000900001b127984 */ /* 0x000e620000004a00 */
[CC--:B--2---:R-:W-:Y:S01]  /*0850*/  FFMA R29, R4.reuse, R16.reuse, R29 ;  /* 0x00000010041d7223 */ /* 0x0c4fe2000000001d */
[-C--:B------:R-:W-:Y:S01]  /*0860*/  FFMA R34, R4, R17.reuse, R34 ;  /* 0x0000001104227223 */ /* 0x080fe20000000022 */
[C---:B0-----:R-:W-:Y:S01]  /*0870*/  FFMA R28, R8.reuse, R16, R28 ;  /* 0x00000010081c7223 */ /* 0x041fe2000000001c */
[----:B------:R-:W-:Y:S02]  /*0880*/  FFMA R8, R8, R17, R25 ;  /* 0x0000001108087223 */ /* 0x000fe40000000019 */
[----:B------:R-:W0:Y:S01]  /*0890*/  LDS.64 R16, [R27.X4+0xa00] ;  /* 0x000a00001b107984 */ /* 0x000e220000004a00 */
[----:B-1----:R-:W-:-:S03]  /*08a0*/  FFMA R37, R21, R18, R24 ;  /* 0x0000001215257223 */ /* 0x002fc60000000018 */
[----:B------:R-:W1:Y:S01]  /*08b0*/  LDS.64 R24, [R27.X4+0xb00] ;  /* 0x000b00001b187984 */ /* 0x000e620000004a00 */
[-C--:B------:R-:W-:Y:S01]  /*08c0*/  FFMA R4, R21, R19.reuse, R35 ;  /* 0x0000001315047223 */ /* 0x080fe20000000023 */
[CC--:B------:R-:W-:Y:S01]  /*08d0*/  FFMA R21, R13.reuse, R18.reuse, R20 ;  /* 0x000000120d157223 */ /* 0x0c0fe20000000014 */
[-C--:B------:R-:W-:Y:S01]  /*08e0*/  FFMA R12, R13, R19.reuse, R12 ;  /* 0x000000130d0c7223 */ /* 0x080fe2000000000c */
[CC--:B------:R-:W-:Y:S01]  /*08f0*/  FFMA R29, R5.reuse, R18.reuse, R29 ;  /* 0x00000012051d7223 */ /* 0x0c0fe2000000001d */
[-C--:B------:R-:W-:Y:S01]  /*0900*/  FFMA R34, R5, R19.reuse, R34 ;  /* 0x0000001305227223 */ /* 0x080fe20000000022 */
[C---:B------:R-:W-:Y:S01]  /*0910*/  FFMA R5, R9.reuse, R18, R28 ;  /* 0x0000001209057223 */ /* 0x040fe2000000001c */
[----:B------:R-:W-:Y:S01]  /*0920*/  FFMA R9, R9, R19, R8 ;  /* 0x0000001309097223 */ /* 0x000fe20000000008 */
[CC--:B0-----:R-:W-:Y:S01]  /*0930*/  FFMA R20, R22.reuse, R16.reuse, R37 ;  /* 0x0000001016147223 */ /* 0x0c1fe20000000025 */
[-C--:B------:R-:W-:Y:S01]  /*0940*/  FFMA R22, R22, R17.reuse, R4 ;  /* 0x0000001116167223 */ /* 0x080fe20000000004 */
[CC--:B------:R-:W-:Y:S01]  /*0950*/  FFMA R8, R14.reuse, R16.reuse, R21 ;  /* 0x000000100e087223 */ /* 0x0c0fe20000000015 */
[-C--:B------:R-:W-:Y:S01]  /*0960*/  FFMA R4, R14, R17.reuse, R12 ;  /* 0x000000110e047223 */ /* 0x080fe2000000000c */
[-C--:B------:R-:W-:Y:S01]  /*0970*/  FFMA R14, R6, R17.reuse, R34 ;  /* 0x00000011060e7223 */ /* 0x080fe20000000022 */
[-C--:B------:R-:W-:Y:S01]  /*0980*/  FFMA R34, R10, R16.reuse, R5 ;  /* 0x000000100a227223 */ /* 0x080fe20000000005 */
[----:B------:R-:W-:Y:S01]  /*0990*/  FFMA R28, R6, R16, R29 ;  /* 0x00000010061c7223 */ /* 0x000fe2000000001d */
[----:B------:R-:W-:Y:S01]  /*09a0*/  FFMA R10, R10, R17, R9 ;  /* 0x000000110a0a7223 */ /* 0x000fe20000000009 */
[----:B------:R-:W-:Y:S01]  /*09b0*/  LDS.64 R12, [R27.X4+0xc00] ;  /* 0x000c00001b0c7984 */ /* 0x000fe20000004a00 */
[C---:B-1----:R-:W-:Y:S01]  /*09c0*/  FFMA R9, R23.reuse, R24, R20 ;  /* 0x0000001817097223 */ /* 0x042fe20000000014 */
[----:B------:R-:W-:-:S02]  /*09d0*/  FFMA R29, R23, R25, R22 ;  /* 0x00000019171d7223 */ /* 0x000fc40000000016 */
[----:B------:R-:W0:Y:S01]  /*09e0*/  LDS.128 R16, [R33.X4+0x20] ;  /* 0x0000200021107984 */ /* 0x000e220000004c00 */
[----:B------:R-:W-:-:S03]  /*09f0*/  FFMA R8, R15, R24, R8 ;  /* 0x000000180f087223 */ /* 0x000fc60000000008 */
[----:B------:R-:W1:Y:S01]  /*0a00*/  LDS.128 R20, [R33.X4+0x60] ;  /* 0x0000600021147984 */ /* 0x000e620000004c00 */
[-C--:B------:R-:W-:Y:S01]  /*0a10*/  FFMA R15, R15, R25.reuse, R4 ;  /* 0x000000190f0f7223 */ /* 0x080fe20000000004 */
[CC--:B------:R-:W-:Y:S01]  /*0a20*/  FFMA R28, R7.reuse, R24.reuse, R28 ;  /* 0x00000018071c7223 */ /* 0x0c0fe2000000001c */
[-C--:B------:R-:W-:Y:S02]  /*0a30*/  FFMA R14, R7, R25.reuse, R14 ;  /* 0x00000019070e7223 */ /* 0x080fe4000000000e */
[----:B------:R-:W2:Y:S01]  /*0a40*/  LDS.128 R4, [R33.X4+0x220] ;  /* 0x0002200021047984 */ /* 0x000ea20000004c00 */
[C---:B------:R-:W-:Y:S01]  /*0a50*/  FFMA R24, R11.reuse, R24, R34 ;  /* 0x000000180b187223 */ /* 0x040fe20000000022 */
[----:B------:R-:W-:Y:S01]  /*0a60*/  FFMA R34, R11, R25, R10 ;  /* 0x000000190b227223 */ /* 0x000fe2000000000a */
[CC--:B0-----:R-:W-:Y:S01]  /*0a70*/  FFMA R25, R16.reuse, R12.reuse, R9 ;  /* 0x0000000c10197223 */ /* 0x0c1fe20000000009 */
[----:B------:R-:W-:Y:S01]  /*0a80*/  FFMA R29, R16, R13, R29 ;  /* 0x0000000d101d7223 */ /* 0x000fe2000000001d */
[----:B-1----:R-:W-:-:S02]  /*0a90*/  FFMA R16, R20, R12, R8 ;  /* 0x0000000c14107223 */ /* 0x002fc40000000008 */
[----:B------:R-:W0:Y:S01]  /*0aa0*/  LDS.128 R8, [R33.X4+0x260] ;  /* 0x0002600021087984 */ /* 0x000e220000004c00 */
[-C--:B------:R-:W-:Y:S01]  /*0ab0*/  FFMA R20, R20, R13.reuse, R15 ;  /* 0x0000000d14147223 */ /* 0x080fe2000000000f */
[CC--:B--2---:R-:W-:Y:S01]  /*0ac0*/  FFMA R28, R4.reuse, R12.reuse, R28 ;  /* 0x0000000c041c7223 */ /* 0x0c4fe2000000001c */
[-C--:B------:R-:W-:Y:S02]  /*0ad0*/  FFMA R4, R4, R13.reuse, R14 ;  /* 0x0000000d04047223 */ /* 0x080fe4000000000e */
[----:B------:R-:W1:Y:S01]  /*0ae0*/  LDS.64 R14, [R27.X4+0xd00] ;  /* 0x000d00001b0e7984 */ /* 0x000e620000004a00 */
        /* <DEDUP_REMOVED lines=8> */
[-C--:B------:R-:W-:Y:S01]  /*0b70*/  FFMA R29, R9, R14.reuse, R36 ;  /* 0x0000000e091d7223 */ /* 0x080fe20000000024 */
[----:B------:R-:W-:Y:S01]  /*0b80*/  FFMA R21, R5, R14, R28 ;  /* 0x0000000e05157223 */ /* 0x000fe2000000001c */
[-C--:B------:R-:W-:Y:S01]  /*0b90*/  FFMA R34, R9, R15.reuse, R34 ;  /* 0x0000000f09227223 */ /* 0x080fe20000000022 */
[----:B------:R-:W-:Y:S01]  /*0ba0*/  FFMA R5, R5, R15, R4 ;  /* 0x0000000f05057223 */ /* 0x000fe20000000004 */
[CC--:B0-----:R-:W-:Y:S01]  /*0bb0*/  FFMA R14, R18.reuse, R12.reuse, R35 ;  /* 0x0000000c120e7223 */ /* 0x0c1fe20000000023 */
[-C--:B------:R-:W-:Y:S01]  /*0bc0*/  FFMA R18, R18, R13.reuse, R8 ;  /* 0x0000000d12127223 */ /* 0x080fe20000000008 */
[CC--:B------:R-:W-:Y:S01]  /*0bd0*/  FFMA R20, R22.reuse, R13.reuse, R20 ;  /* 0x0000000d16147223 */ /* 0x0c0fe20000000014 */
[-C--:B------:R-:W-:Y:S01]  /*0be0*/  FFMA R28, R22, R12.reuse, R17 ;  /* 0x0000000c161c7223 */ /* 0x080fe20000000011 */
[CC--:B------:R-:W-:Y:S01]  /*0bf0*/  FFMA R8, R10.reuse, R12.reuse, R29 ;  /* 0x0000000c0a087223 */ /* 0x0c0fe2000000001d */
[-C--:B------:R-:W-:Y:S01]  /*0c00*/  FFMA R34, R10, R13.reuse, R34 ;  /* 0x0000000d0a227223 */ /* 0x080fe20000000022 */
[C---:B------:R-:W-:Y:S01]  /*0c10*/  FFMA R4, R6.reuse, R12, R21 ;  /* 0x0000000c06047223 */ /* 0x040fe20000000015 */
[----:B------:R-:W-:Y:S01]  /*0c20*/  FFMA R6, R6, R13, R5 ;  /* 0x0000000d06067223 */ /* 0x000fe20000000005 */
[-C--:B-1----:R-:W-:Y:S01]  /*0c30*/  FFMA R22, R19, R24.reuse, R14 ;  /* 0x0000001813167223 */ /* 0x082fe2000000000e */
[CC--:B------:R-:W-:Y:S01]  /*0c40*/  FFMA R28, R23.reuse, R24.reuse, R28 ;  /* 0x00000018171c7223 */ /* 0x0c0fe2000000001c */
[-C--:B------:R-:W-:Y:S01]  /*0c50*/  FFMA R36, R23, R25.reuse, R20 ;  /* 0x0000001917247223 */ /* 0x080fe20000000014 */
[-C--:B------:R-:W-:Y:S01]  /*0c60*/  FFMA R29, R19, R25.reuse, R18 ;  /* 0x00000019131d7223 */ /* 0x080fe20000000012 */
[----:B------:R-:W-:Y:S01]  /*0c70*/  LDS.64 R20, [R27.X4+0x1000] ;  /* 0x001000001b147984 */ /* 0x000fe20000004a00 */
[C---:B------:R-:W-:Y:S01]  /*0c80*/  FFMA R23, R11.reuse, R24, R8 ;  /* 0x000000180b177223 */ /* 0x040fe20000000008 */
[----:B------:R-:W-:-:S02]  /*0c90*/  FFMA R34, R11, R25, R34 ;  /* 0x000000190b227223 */ /* 0x000fc40000000022 */
[----:B------:R-:W0:Y:S04]  /*0ca0*/  LDS.128 R12, [R33.X4+0x70] ;  /* 0x00007000210c7984 */ /* 0x000e280000004c00 */
[----:B------:R-:W1:Y:S04]  /*0cb0*/  LDS.128 R16, [R33.X4+0x30] ;  /* 0x0000300021107984 */ /* 0x000e680000004c00 */
[----:B------:R-:W2:Y:S01]  /*0cc0*/  LDS.128 R8, [R33.X4+0x270] ;  /* 0x0002700021087984 */ /* 0x000ea20000004c00 */
[C---:B------:R-:W-:Y:S01]  /*0cd0*/  FFMA R35, R7.reuse, R24, R4 ;  /* 0x0000001807237223 */ /* 0x040fe20000000004 */
[----:B------:R-:W-:-:S02]  /*0ce0*/  FFMA R37, R7, R25, R6 ;  /* 0x0000001907257223 */ /* 0x000fc40000000006 */
[----:B------:R1:W3:Y:S04]  /*0cf0*/  LDS.128 R4, [R33.X4+0x230] ;  /* 0x0002300021047984 */ /* 0x0002e80000004c00 */
[----:B------:R-:W4:Y:S01]  /*0d00*/  LDS.64 R24, [R27.X4+0x1100] ;  /* 0x001100001b187984 */ /* 0x000f220000004a00 */
[----:B------:R-:W-:Y:S02]  /*0d10*/  ISETP.GT.U32.AND P1, PT, R2, R31, PT ;  /* 0x0000001f0200720c */ /* 0x000fe40003f24070 */
[----:B------:R-:W-:Y:S02]  /*0d20*/  ISETP.GE.AND P2, PT, R3, RZ, PT ;  /* 0x000000ff0300720c */ /* 0x000fe40003f46270 */
[----:B------:R-:W5:Y:S01]  /*0d30*/  S2R R3, SR_TID.X ;  /* 0x0000000000037919 */ /* 0x000f620000002100 */
[CC--:B0-----:R-:W-:Y:S01]  /*0d40*/  FFMA R28, R12.reuse, R20.reuse, R28 ;  /* 0x000000140c1c7223 */ /* 0x0c1fe2000000001c */
[----:B------:R-:W-:Y:S01]  /*0d50*/  FFMA R36, R12, R21, R36 ;  /* 0x000000150c247223 */ /* 0x000fe20000000024 */
[-C--:B-1----:R-:W-:Y:S01]  /*0d60*/  FFMA R33, R16, R20.reuse, R22 ;  /* 0x0000001410217223 */ /* 0x082fe20000000016 */
[----:B--2---:R-:W-:-:S02]  /*0d70*/  FFMA R12, R8, R20, R23 ;  /* 0x00000014080c7223 */ /* 0x004fc40000000017 */
[----:B------:R-:W0:Y:S01]  /*0d80*/  LDS.64 R22, [R27.X4+0x1200] ;  /* 0x001200001b167984 */ /* 0x000e220000004a00 */
[-C--:B------:R-:W-:Y:S01]  /*0d90*/  FFMA R29, R16, R21.reuse, R29 ;  /* 0x00000015101d7223 */ /* 0x080fe2000000001d */
[C---:B---3--:R-:W-:Y:S01]  /*0da0*/  FFMA R35, R4.reuse, R20, R35 ;  /* 0x0000001404237223 */ /* 0x048fe20000000023 */
[-C--:B------:R-:W-:Y:S01]  /*0db0*/  FFMA R4, R4, R21.reuse, R37 ;  /* 0x0000001504047223 */ /* 0x080fe20000000025 */
[----:B------:R-:W-:Y:S01]  /*0dc0*/  FFMA R34, R8, R21, R34 ;  /* 0x0000001508227223 */ /* 0x000fe20000000022 */
[----:B------:R-:W-:Y:S01]  /*0dd0*/  @!P1 IADD3 R31, R31, -R2, RZ ;  /* 0x800000021f1f9210 */ /* 0x000fe20007ffe0ff */
[----:B------:R-:W1:Y:S04]  /*0de0*/  LDS.64 R20, [R27.X4+0x1300] ;  /* 0x001300001b147984 */ /* 0x000e680000004a00 */
[----:B------:R-:W-:Y:S06]  /*0df0*/  BAR.SYNC 0x0 ;  /* 0x0000000000007b1d */ /* 0x000fec0000000000 */
[----:B------:R-:W-:Y:S01]  /*0e00*/  ISETP.GT.U32.AND P1, PT, R2, R31, PT ;  /* 0x0000001f0200720c */ /* 0x000fe20003f24070 */
[CC--:B----4-:R-:W-:Y:S01]  /*0e10*/  FFMA R35, R5.reuse, R24.reuse, R35 ;  /* 0x0000001805237223 */ /* 0x0d0fe20000000023 */
[----:B------:R-:W-:Y:S01]  /*0e20*/  FFMA R4, R5, R25, R4 ;  /* 0x0000001905047223 */ /* 0x000fe20000000004 */
[----:B------:R-:W-:-:S10]  /*0e30*/  FFMA R5, R9, R24, R12 ;  /* 0x0000001809057223 */ /* 0x000fd4000000000c */
[----:B------:R-:W-:Y:S01]  /*0e40*/  @!P1 IADD3 R31, R31, -R2, RZ ;  /* 0x800000021f1f9210 */ /* 0x000fe20007ffe0ff */
[C---:B------:R-:W-:Y:S01]  /*0e50*/  FFMA R2, R17.reuse, R25, R29 ;  /* 0x0000001911027223 */ /* 0x040fe2000000001d */
[----:B------:R-:W-:-:S03]  /*0e60*/  FFMA R33, R17, R24, R33 ;  /* 0x0000001811217223 */ /* 0x000fc60000000021 */
[----:B0-----:R-:W-:Y:S01]  /*0e70*/  FFMA R12, R18, R23, R2 ;  /* 0x00000017120c7223 */ /* 0x001fe20000000002 */
[----:B-----5:R-:W-:-:S04]  /*0e80*/  SHF.R.U32.HI R2, RZ, 0x5, R3 ;  /* 0x00000005ff027819 */ /* 0x020fc80000011603 */
[----:B------:R-:W-:Y:S01]  /*0e90*/  SGXT.U32 R2, R2, 0x2 ;  /* 0x000000020202781a */ /* 0x000fe20000000000 */
[C---:B------:R-:W-:Y:S01]  /*0ea0*/  FFMA R17, R13.reuse, R24, R28 ;  /* 0x000000180d117223 */ /* 0x040fe2000000001c */
[----:B------:R-:W-:-:S03]  /*0eb0*/  FFMA R36, R13, R25, R36 ;  /* 0x000000190d247223 */ /* 0x000fc60000000024 */
[----:B------:R-:W-:Y:S01]  /*0ec0*/  IMAD R27, R2, 0x84, R27 ;  /* 0x00000084021b7824 */ /* 0x000fe200078e021b */
[-C--:B------:R-:W-:Y:S01]  /*0ed0*/  FFMA R8, R18, R22.reuse, R33 ;  /* 0x0000001612087223 */ /* 0x080fe20000000021 */
[CC--:B------:R-:W-:Y:S01]  /*0ee0*/  FFMA R16, R14.reuse, R22.reuse, R17 ;  /* 0x000000160e107223 */ /* 0x0c0fe20000000011 */
[----:B------:R-:W-:Y:S01]  /*0ef0*/  FFMA R34, R9, R25, R34 ;  /* 0x0000001909227223 */ /* 0x000fe20000000022 */
[-C--:B------:R-:W-:Y:S01]  /*0f00*/  FFMA R36, R14, R23.reuse, R36 ;  /* 0x000000170e247223 */ /* 0x080fe20000000024 */
[----:B------:R-:W-:Y:S01]  /*0f10*/  SHF.L.U32 R3, R27, 0x2, RZ ;  /* 0x000000021b037819 */ /* 0x000fe200000006ff */
[C---:B------:R-:W-:Y:S01]  /*0f20*/  FFMA R24, R6.reuse, R22, R35 ;  /* 0x0000001606187223 */ /* 0x040fe20000000023 */
[-C--:B------:R-:W-:Y:S01]  /*0f30*/  FFMA R4, R6, R23.reuse, R4 ;  /* 0x0000001706047223 */ /* 0x080fe20000000004 */
[-C--:B-1----:R-:W-:Y:S01]  /*0f40*/  FFMA R18, R19, R20.reuse, R8 ;  /* 0x0000001413127223 */ /* 0x082fe20000000008 */
[----:B------:R-:W-:Y:S01]  /*0f50*/  FFMA R14, R15, R20, R16 ;  /* 0x000000140f0e7223 */ /* 0x000fe20000000010 */
[C---:B------:R-:W-:Y:S01]  /*0f60*/  FFMA R22, R10.reuse, R22, R5 ;  /* 0x000000160a167223 */ /* 0x040fe20000000005 */
[----:B------:R-:W-:Y:S01]  /*0f70*/  FFMA R34, R10, R23, R34 ;  /* 0x000000170a227223 */ /* 0x000fe20000000022 */
[-C--:B------:R-:W-:Y:S01]  /*0f80*/  FFMA R19, R19, R21.reuse, R12 ;  /* 0x0000001513137223 */ /* 0x080fe2000000000c */
[-C--:B------:R-:W-:Y:S01]  /*0f90*/  FFMA R15, R15, R21.reuse, R36 ;  /* 0x000000150f0f7223 */ /* 0x080fe20000000024 */
[----:B------:R-:W-:Y:S01]  /*0fa0*/  IMAD R13, R2, -0x108, R3 ;  /* 0xfffffef8020d7824 */ /* 0x000fe200078e0203 */
[CC--:B------:R-:W-:Y:S01]  /*0fb0*/  FFMA R8, R7.reuse, R20.reuse, R24 ;  /* 0x0000001407087223 */ /* 0x0c0fe20000000018 */
[-C--:B------:R-:W-:Y:S01]  /*0fc0*/  FFMA R9, R7, R21.reuse, R4 ;  /* 0x0000001507097223 */ /* 0x080fe20000000004 */
[C---:B------:R-:W-:Y:S01]  /*0fd0*/  FFMA R20, R11.reuse, R20, R22 ;  /* 0x000000140b147223 */ /* 0x040fe20000000016 */
[----:B------:R-:W-:Y:S01]  /*0fe0*/  FFMA R21, R11, R21, R34 ;  /* 0x000000150b157223 */ /* 0x000fe20000000022 */
[----:B------:R-:W-:Y:S04]  /*0ff0*/  STS.64 [R27.X4], R18 ;  /* 0x000000121b007388 */ /* 0x000fe80000004a00 */
[----:B------:R-:W-:Y:S04]  /*1000*/  STS.64 [R27.X4+0x108], R14 ;  /* 0x0001080e1b007388 */ /* 0x000fe80000004a00 */
[----:B------:R-:W-:Y:S06]  /*1010*/  BAR.SYNC 0x0 ;  /* 0x0000000000007b1d */ /* 0x000fec0000000000 */
[----:B------:R-:W0:Y:S04]  /*1020*/  LDS.64 R6, [R13] ;  /* 0x000000000d067984 */ /* 0x000e280000000a00 */
[----:B------:R-:W1:Y:S04]  /*1030*/  LDS.64 R4, [R13+0x420] ;  /* 0x000420000d047984 */ /* 0x000e680000000a00 */
[----:B------:R-:W-:Y:S06]  /*1040*/  BAR.SYNC 0x0 ;  /* 0x0000000000007b1d */ /* 0x000fec0000000000 */
[----:B------:R-:W-:Y:S04]  /*1050*/  STS.64 [R27.X4], R8 ;  /* 0x000000081b007388 */ /* 0x000fe80000004a00 */
[----:B------:R-:W-:Y:S04]  /*1060*/  STS.64 [R27.X4+0x108], R20 ;  /* 0x000108141b007388 */ /* 0x000fe80000004a00 */
[----:B------:R-:W-:Y:S06]  /*1070*/  BAR.SYNC 0x0 ;  /* 0x0000000000007b1d */ /* 0x000fec0000000000 */
[----:B------:R-:W2:Y:S01]  /*1080*/  LDS.64 R10, [R13] ;  /* 0x000000000d0a7984 */ /* 0x000ea20000000a00 */
[----:B------:R-:W-:-:S04]  /*1090*/  @!P2 IADD3 R31, -R31, RZ, RZ ;  /* 0x000000ff1f1fa210 */ /* 0x000fc80007ffe1ff */
[----:B------:R-:W-:-:S04]  /*10a0*/  SEL R31, R30, R31, !P0 ;  /* 0x0000001f1e1f7207 */ /* 0x000fc80004000000 */
[----:B------:R-:W-:-:S04]  /*10b0*/  IADD3 R3, R32, R31, RZ ;  /* 0x0000001f20037210 */ /* 0x000fc80007ffe0ff */
[----:B------:R-:W-:Y:S02]  /*10c0*/  SHF.L.U32 R3, R3, 0x4, RZ ;  /* 0x0000000403037819 */ /* 0x000fe400000006ff */
[----:B------:R-:W-:Y:S02]  /*10d0*/  ISETP.GE.AND P0, PT, R26, 0x32, PT ;  /* 0x000000321a00780c */ /* 0x000fe40003f06270 */
[C---:B------:R-:W-:Y:S02]  /*10e0*/  LOP3.LUT R12, R3.reuse, R2, RZ, 0xfc, !PT ;  /* 0x00000002030c7212 */ /* 0x040fe400078efcff */
[C-C-:B------:R-:W-:Y:S02]  /*10f0*/  LOP3.LUT R8, R3.reuse, 0x4, R2.reuse, 0xfe, !PT ;  /* 0x0000000403087812 */ /* 0x140fe400078efe02 */
[C-C-:B------:R-:W-:Y:S02]  /*1100*/  LOP3.LUT R9, R3.reuse, 0x8, R2.reuse, 0xfe, !PT ;  /* 0x0000000803097812 */ /* 0x140fe400078efe02 */
[----:B------:R-:W-:-:S02]  /*1110*/  LOP3.LUT R2, R3, 0xc, R2, 0xfe, !PT ;  /* 0x0000000c03027812 */ /* 0x000fc400078efe02 */
[----:B------:R-:W-:Y:S02]  /*1120*/  ISETP.LT.AND P3, PT, R12, 0x1, !P0 ;  /* 0x000000010c00780c */ /* 0x000fe40004761270 */
[----:B------:R-:W-:Y:S02]  /*1130*/  ISETP.LT.AND P2, PT, R8, 0x1, !P0 ;  /* 0x000000010800780c */ /* 0x000fe40004741270 */
[----:B------:R-:W-:Y:S01]  /*1140*/  ISETP.LT.AND P1, PT, R9, 0x1, !P0 ;  /* 0x000000010900780c */ /* 0x000fe20004721270 */
[----:B------:R-:W-:Y:S01]  /*1150*/  IMAD R3, R0, 0x32, R26 ;  /* 0x0000003200037824 */ /* 0x000fe200078e021a */
[----:B------:R-:W-:Y:S02]  /*1160*/  MOV R8, 0x4 ;  /* 0x0000000400087802 */ /* 0x000fe40000000f00 */
[----:B------:R-:W-:-:S03]  /*1170*/  ISETP.LT.AND P0, PT, R2, 0x1, !P0 ;  /* 0x000000010200780c */ /* 0x000fc60004701270 */
[----:B------:R-:W-:-:S05]  /*1180*/  IMAD.WIDE R2, R3, R8, c[0x0][0x170] ;  /* 0x00005c0003027625 */ /* 0x000fca00078e0208 */
[----:B0-----:R0:W-:Y:S04]  /*1190*/  @P3 STG.E.64 [R2.64], R6 ;  /* 0x0000000602003986 */ /* 0x0011e8000c101b04 */
[----:B-1----:R0:W-:Y:S04]  /*11a0*/  @P2 STG.E.64 [R2.64], R4 ;  /* 0x0000000402002986 */ /* 0x0021e8000c101b04 */
[----:B--2---:R0:W-:Y:S01]  /*11b0*/  @P1 STG.E.64 [R2.64], R10 ;  /* 0x0000000a02001986 */ /* 0x0041e2000c101b04 */
[----:B------:R-:W-:Y:S05]  /*11c0*/  @!P0 EXIT ;  /* 0x000000000000894d */ /* 0x000fea0003800000 */
[----:B------:R-:W1:Y:S04]  /*11d0*/  LDS.64 R12, [R13+0x420] ;  /* 0x000420000d0c7984 */ /* 0x000e680000000a00 */
[----:B-1----:R-:W-:Y:S01]  /*11e0*/  STG.E.64 [R2.64], R12 ;  /* 0x0000000c02007986 */ /* 0x002fe2000c101b04 */
[----:B------:R-:W-:Y:S05]  /*11f0*/  EXIT ;  /* 0x000000000000794d */ /* 0x000fea0003800000 */
.L_x_0:
[----:B------:R-:W-:-:S00]  /*1200*/  BRA `(.L_x_0) ;  /* 0xfffffff000007947 */ /* 0x000fc0000383ffff */
[----:B------:R-:W-:-:S00]  /*1210*/  NOP ;  /* 0x0000000000007918 */ /* 0x000fc00000000000 */
        /* <DEDUP_REMOVED lines=14> */
.L_x_1:


//--------------------- .nv.shared.triton_bmm     --------------------------
	.section	.nv.shared.triton_bmm,"aw",@nobits
	.align	16
